	.headerflags	@"EF_CUDA_TEXMODE_UNIFIED EF_CUDA_64BIT_ADDRESS EF_CUDA_ACCELERATORS EF_CUDA_SM90 EF_CUDA_VIRTUAL_SM(EF_CUDA_SM90)"
	.elftype	@"ET_EXEC"


//--------------------- .nv.info                  --------------------------
	.section	.nv.info,"",@"SHT_CUDA_INFO"
	.align	4


	//----- nvinfo : EIATTR_REGCOUNT
	.align		4
        /*0000*/ 	.byte	0x04, 0x2f
        /*0002*/ 	.short	(.L_2 - .L_1)
	.align		4
.L_1:
        /*0004*/ 	.word	index@(triton_poi_fused_cat_15)
        /*0008*/ 	.word	0x00000020


	//----- nvinfo : EIATTR_MIN_STACK_SIZE
	.align		4
.L_2:
        /*000c*/ 	.byte	0x04, 0x12
        /*000e*/ 	.short	(.L_4 - .L_3)
	.align		4
.L_3:
        /*0010*/ 	.word	index@(triton_poi_fused_cat_15)
        /*0014*/ 	.word	0x00000000


	//----- nvinfo : EIATTR_FRAME_SIZE
	.align		4
.L_4:
        /*0018*/ 	.byte	0x04, 0x11
        /*001a*/ 	.short	(.L_6 - .L_5)
	.align		4
.L_5:
        /*001c*/ 	.word	index@(triton_poi_fused_cat_15)
        /*0020*/ 	.word	0x00000000


	//----- nvinfo : EIATTR_MIN_STACK_SIZE
	.align		4
.L_6:
        /*0024*/ 	.byte	0x04, 0x12
        /*0026*/ 	.short	(.L_8 - .L_7)
	.align		4
.L_7:
        /*0028*/ 	.word	index@(triton_poi_fused_cat_15)
        /*002c*/ 	.word	0x00000000
.L_8:


//--------------------- .nv.info.triton_poi_fused_cat_15 --------------------------
	.section	.nv.info.triton_poi_fused_cat_15,"",@"SHT_CUDA_INFO"
	.sectionflags	@""
	.align	4


	//----- nvinfo : EIATTR_CUDA_API_VERSION
	.align		4
        /*0000*/ 	.byte	0x04, 0x37
        /*0002*/ 	.short	(.L_10 - .L_9)
.L_9:
        /*0004*/ 	.word	0x0000007c


	//----- nvinfo : EIATTR_KPARAM_INFO
	.align		4
.L_10:
        /*0008*/ 	.byte	0x04, 0x17
        /*000a*/ 	.short	(.L_12 - .L_11)
.L_11:
        /*000c*/ 	.word	0x00000000
        /*0010*/ 	.short	0x0003
        /*0012*/ 	.short	0x0018
        /*0014*/ 	.byte	0x00, 0xf0, 0x11, 0x00


	//----- nvinfo : EIATTR_KPARAM_INFO
	.align		4
.L_12:
        /*0018*/ 	.byte	0x04, 0x17
        /*001a*/ 	.short	(.L_14 - .L_13)
.L_13:
        /*001c*/ 	.word	0x00000000
        /*0020*/ 	.short	0x0002
        /*0022*/ 	.short	0x0010
        /*0024*/ 	.byte	0x00, 0xf4, 0x21, 0x00


	//----- nvinfo : EIATTR_KPARAM_INFO
	.align		4
.L_14:
        /*0028*/ 	.byte	0x04, 0x17
        /*002a*/ 	.short	(.L_16 - .L_15)
.L_15:
        /*002c*/ 	.word	0x00000000
        /*0030*/ 	.short	0x0001
        /*0032*/ 	.short	0x0008
        /*0034*/ 	.byte	0x00, 0xf4, 0x21, 0x00


	//----- nvinfo : EIATTR_KPARAM_INFO
	.align		4
.L_16:
        /*0038*/ 	.byte	0x04, 0x17
        /*003a*/ 	.short	(.L_18 - .L_17)
.L_17:
        /*003c*/ 	.word	0x00000000
        /*0040*/ 	.short	0x0000
        /*0042*/ 	.short	0x0000
        /*0044*/ 	.byte	0x00, 0xf4, 0x21, 0x00


	//----- nvinfo : EIATTR_SPARSE_MMA_MASK
	.align		4
.L_18:
        /*0048*/ 	.byte	0x03, 0x50
        /*004a*/ 	.short	0x0000


	//----- nvinfo : EIATTR_MAXREG_COUNT
	.align		4
        /*004c*/ 	.byte	0x03, 0x1b
        /*004e*/ 	.short	0x00ff


	//----- nvinfo : EIATTR_EXIT_INSTR_OFFSETS
	.align		4
        /*0050*/ 	.byte	0x04, 0x1c
        /*0052*/ 	.short	(.L_20 - .L_19)


	//   ....[0]....
.L_19:
        /*0054*/ 	.word	0x000014a0


	//----- nvinfo : EIATTR_REQNTID
	.align		4
.L_20:
        /*0058*/ 	.byte	0x04, 0x10
        /*005a*/ 	.short	(.L_22 - .L_21)
.L_21:
        /*005c*/ 	.word	0x00000080
        /*0060*/ 	.word	0x00000001
        /*0064*/ 	.word	0x00000001


	//----- nvinfo : EIATTR_CBANK_PARAM_SIZE
	.align		4
.L_22:
        /*0068*/ 	.byte	0x03, 0x19
        /*006a*/ 	.short	0x001c


	//----- nvinfo : EIATTR_PARAM_CBANK
	.align		4
        /*006c*/ 	.byte	0x04, 0x0a
        /*006e*/ 	.short	(.L_24 - .L_23)
	.align		4
.L_23:
        /*0070*/ 	.word	index@(.nv.constant0.triton_poi_fused_cat_15)
        /*0074*/ 	.short	0x0210
        /*0076*/ 	.short	0x001c


	//----- nvinfo : EIATTR_SW_WAR
	.align		4
.L_24:
        /*0078*/ 	.byte	0x04, 0x36
        /*007a*/ 	.short	(.L_26 - .L_25)
.L_25:
        /*007c*/ 	.word	0x00000008
.L_26:


//--------------------- .nv.callgraph             --------------------------
	.section	.nv.callgraph,"",@"SHT_CUDA_CALLGRAPH"
	.align	4
	.sectionentsize	8
	.align		4
        /*0000*/ 	.word	0x00000000
	.align		4
        /*0004*/ 	.word	0xffffffff
	.align		4
        /*0008*/ 	.word	0x00000000
	.align		4
        /*000c*/ 	.word	0xfffffffe
	.align		4
        /*0010*/ 	.word	0x00000000
	.align		4
        /*0014*/ 	.word	0xfffffffd
	.align		4
        /*0018*/ 	.word	0x00000000
	.align		4
        /*001c*/ 	.word	0xfffffffc


//--------------------- .nv.constant4             --------------------------
	.section	.nv.constant4,"a",@progbits
	.align	8
	.align		8
.nv.constant4:
        /*0000*/ 	.dword	_$_str


//--------------------- .text.triton_poi_fused_cat_15 --------------------------
	.section	.text.triton_poi_fused_cat_15,"ax",@progbits
	.align	128
        .global         triton_poi_fused_cat_15
        .type           triton_poi_fused_cat_15,@function
        .size           triton_poi_fused_cat_15,(.L_x_1 - triton_poi_fused_cat_15)
        .other          triton_poi_fused_cat_15,@"STO_CUDA_ENTRY STV_DEFAULT"
triton_poi_fused_cat_15:
.text.triton_poi_fused_cat_15:
[----:B------:R-:W-:Y:S01]  /*0000*/  LDC R1, c[0x0][0x28] ;  /* 0x00000a00ff017b82 */ /* 0x000fe20000000800 */
[----:B------:R-:W1:Y:S07]  /*0010*/  S2R R0, SR_TID.X ;  /* 0x0000000000007919 */ /* 0x000e6e0000002100 */
[----:B------:R-:W2:Y:S01]  /*0020*/  LDC.64 R8, c[0x0][0x210] ;  /* 0x00008400ff087b82 */ /* 0x000ea20000000a00 */
[----:B------:R-:W-:Y:S01]  /*0030*/  CS2R R6, SRZ ;  /* 0x0000000000067805 */ /* 0x000fe2000001ff00 */
[----:B------:R-:W-:Y:S01]  /*0040*/  ULDC.64 UR4, c[0x0][0x208] ;  /* 0x0000820000047ab9 */ /* 0x000fe20000000a00 */
[----:B------:R-:W3:Y:S01]  /*0050*/  S2R R21, SR_CTAID.X ;  /* 0x0000000000157919 */ /* 0x000ee20000002500 */
[----:B------:R-:W-:Y:S01]  /*0060*/  IMAD.MOV.U32 R24, RZ, RZ, 0x3ab5ebe6 ;  /* 0x3ab5ebe6ff187424 */ /* 0x000fe200078e00ff */
[----:B------:R-:W-:Y:S01]  /*0070*/  ULDC.64 UR6, c[0x0][0x218] ;  /* 0x0000860000067ab9 */ /* 0x000fe20000000a00 */
[----:B-1----:R-:W-:Y:S01]  /*0080*/  IMAD.SHL.U32 R0, R0, 0x4, RZ ;  /* 0x0000000400007824 */ /* 0x002fe200078e00ff */
[----:B---3--:R-:W-:-:S04]  /*0090*/  SHF.R.S32.HI R12, RZ, 0x15, R21 ;  /* 0x00000015ff0c7819 */ /* 0x008fc80000011415 */
[----:B------:R-:W-:Y:S02]  /*00a0*/  LOP3.LUT R0, R0, 0x1fc, RZ, 0xc0, !PT ;  /* 0x000001fc00007812 */ /* 0x000fe400078ec0ff */
[----:B------:R-:W-:-:S03]  /*00b0*/  SGXT R12, R12, 0x1 ;  /* 0x000000010c0c781a */ /* 0x000fc60000000200 */
[----:B------:R-:W-:-:S05]  /*00c0*/  IMAD R21, R21, 0x400, R0 ;  /* 0x0000040015157824 */ /* 0x000fca00078e0200 */
[CC--:B------:R-:W-:Y:S02]  /*00d0*/  LEA.HI R2, R12.reuse, R21.reuse, RZ, 0x12 ;  /* 0x000000150c027211 */ /* 0x0c0fe400078f90ff */
[----:B------:R-:W-:Y:S02]  /*00e0*/  LEA.HI R4, R12, R21, RZ, 0x17 ;  /* 0x000000150c047211 */ /* 0x000fe400078fb8ff */
[----:B------:R-:W-:Y:S02]  /*00f0*/  SHF.R.S32.HI R3, RZ, 0x12, R2 ;  /* 0x00000012ff037819 */ /* 0x000fe40000011402 */
[----:B------:R-:W-:Y:S02]  /*0100*/  SHF.R.S32.HI R10, RZ, 0x17, R4 ;  /* 0x00000017ff0a7819 */ /* 0x000fe40000011404 */
[----:B------:R-:W-:Y:S02]  /*0110*/  SHF.R.S32.HI R0, RZ, 0xf, R3 ;  /* 0x0000000fff007819 */ /* 0x000fe40000011403 */
[----:B------:R-:W-:Y:S01]  /*0120*/  LOP3.LUT R4, R4, 0xff800000, RZ, 0xc0, !PT ;  /* 0xff80000004047812 */ /* 0x000fe200078ec0ff */
[----:B------:R-:W-:Y:S01]  /*0130*/  IMAD.SHL.U32 R10, R10, 0x400000, RZ ;  /* 0x004000000a0a7824 */ /* 0x000fe200078e00ff */
[----:B------:R-:W-:-:S04]  /*0140*/  LOP3.LUT R0, R0, 0xffff, RZ, 0xc0, !PT ;  /* 0x0000ffff00007812 */ /* 0x000fc800078ec0ff */
[----:B------:R-:W-:Y:S02]  /*0150*/  LEA.HI R0, R0, R3, RZ, 0x15 ;  /* 0x0000000300007211 */ /* 0x000fe400078fa8ff */
[----:B------:R-:W-:Y:S02]  /*0160*/  IADD3 R15, R10, R21, -R4 ;  /* 0x000000150a0f7210 */ /* 0x000fe40007ffe804 */
[----:B------:R-:W-:Y:S02]  /*0170*/  CS2R R4, SRZ ;  /* 0x0000000000047805 */ /* 0x000fe4000001ff00 */
[----:B------:R-:W-:Y:S01]  /*0180*/  LOP3.LUT R0, R0, 0xffe0, RZ, 0xc0, !PT ;  /* 0x0000ffe000007812 */ /* 0x000fe200078ec0ff */
[----:B--2---:R-:W-:-:S04]  /*0190*/  IMAD.WIDE R14, R15, 0x4, R8 ;  /* 0x000000040f0e7825 */ /* 0x004fc800078e0208 */
[----:B------:R-:W-:-:S05]  /*01a0*/  IMAD.MOV R0, RZ, RZ, -R0 ;  /* 0x000000ffff007224 */ /* 0x000fca00078e0a00 */
[----:B------:R-:W-:-:S05]  /*01b0*/  PRMT R0, R0, 0x7710, RZ ;  /* 0x0000771000007816 */ /* 0x000fca00000000ff */
[----:B------:R-:W-:-:S05]  /*01c0*/  IMAD.IADD R3, R3, 0x1, R0 ;  /* 0x0000000103037824 */ /* 0x000fca00078e0200 */
[----:B------:R-:W-:-:S04]  /*01d0*/  PRMT R0, R3, 0x9910, RZ ;  /* 0x0000991003007816 */ /* 0x000fc800000000ff */
[----:B------:R-:W-:-:S13]  /*01e0*/  ISETP.GE.AND P1, PT, R0, 0x10, PT ;  /* 0x000000100000780c */ /* 0x000fda0003f26270 */
[----:B------:R-:W2:Y:S01]  /*01f0*/  @!P1 LDG.E.128 R4, desc[UR4][R14.64] ;  /* 0x000000040e049981 */ /* 0x000ea2000c1e1d00 */
[----:B------:R-:W-:Y:S01]  /*0200*/  VIADD R11, R21, 0x200 ;  /* 0x00000200150b7836 */ /* 0x000fe20000000000 */
[----:B------:R-:W-:-:S05]  /*0210*/  LOP3.LUT R3, R3, 0xffff, RZ, 0xc0, !PT ;  /* 0x0000ffff03037812 */ /* 0x000fca00078ec0ff */
[----:B------:R-:W-:Y:S01]  /*0220*/  IMAD.SHL.U32 R17, R3, 0x40000, RZ ;  /* 0x0004000003117824 */ /* 0x000fe200078e00ff */
[----:B--2---:R-:W-:Y:S02]  /*0230*/  SEL R22, R4, RZ, !P1 ;  /* 0x000000ff04167207 */ /* 0x004fe40004800000 */
[-C--:B------:R-:W-:Y:S02]  /*0240*/  LEA.HI R4, R12, R11.reuse, RZ, 0x17 ;  /* 0x0000000b0c047211 */ /* 0x080fe400078fb8ff */
[----:B------:R-:W-:Y:S01]  /*0250*/  SEL R20, R5, RZ, !P1 ;  /* 0x000000ff05147207 */ /* 0x000fe20004800000 */
[C---:B------:R-:W-:Y:S01]  /*0260*/  FMUL R13, R22.reuse, 1.4426950216293334961 ;  /* 0x3fb8aa3b160d7820 */ /* 0x040fe20000400000 */
[C---:B------:R-:W-:Y:S01]  /*0270*/  FADD.FTZ R16, |R22|.reuse, -RZ ;  /* 0x800000ff16107221 */ /* 0x040fe20000010200 */
[----:B------:R-:W-:Y:S01]  /*0280*/  SHF.R.S32.HI R18, RZ, 0x17, R4 ;  /* 0x00000017ff127819 */ /* 0x000fe20000011404 */
[----:B------:R-:W-:Y:S01]  /*0290*/  FADD R29, R22, R22 ;  /* 0x00000016161d7221 */ /* 0x000fe20000000000 */
[----:B------:R-:W-:Y:S01]  /*02a0*/  LOP3.LUT R4, R4, 0xff800000, RZ, 0xc0, !PT ;  /* 0xff80000004047812 */ /* 0x000fe200078ec0ff */
[----:B------:R-:W-:Y:S01]  /*02b0*/  FMUL R14, R20, 1.4426950216293334961 ;  /* 0x3fb8aa3b140e7820 */ /* 0x000fe20000400000 */
[----:B------:R-:W1:Y:S01]  /*02c0*/  FRND R13, R13 ;  /* 0x0000000d000d7307 */ /* 0x000e620000201000 */
[----:B------:R-:W-:Y:S01]  /*02d0*/  FSETP.GEU.AND P0, PT, R16, 0.40999999642372131348, PT ;  /* 0x3ed1eb851000780b */ /* 0x000fe20003f0e000 */
[----:B------:R-:W-:Y:S01]  /*02e0*/  IMAD.SHL.U32 R18, R18, 0x400000, RZ ;  /* 0x0040000012127824 */ /* 0x000fe200078e00ff */
[----:B------:R-:W-:-:S02]  /*02f0*/  LEA.HI R12, R12, R11, RZ, 0x12 ;  /* 0x0000000b0c0c7211 */ /* 0x000fc400078f90ff */
[----:B------:R-:W-:Y:S02]  /*0300*/  SHF.R.S32.HI R16, RZ, 0x1f, R10 ;  /* 0x0000001fff107819 */ /* 0x000fe4000001140a */
[----:B------:R-:W-:Y:S01]  /*0310*/  IADD3 R15, R18, R11, -R4 ;  /* 0x0000000b120f7210 */ /* 0x000fe20007ffe804 */
[----:B------:R-:W2:Y:S01]  /*0320*/  FRND R14, R14 ;  /* 0x0000000e000e7307 */ /* 0x000ea20000201000 */
[----:B------:R-:W-:-:S05]  /*0330*/  LOP3.LUT R4, R2, 0xfffc0000, RZ, 0xc0, !PT ;  /* 0xfffc000002047812 */ /* 0x000fca00078ec0ff */
[----:B------:R-:W-:Y:S01]  /*0340*/  IMAD.IADD R11, R21, 0x1, -R4 ;  /* 0x00000001150b7824 */ /* 0x000fe200078e0a04 */
[----:B-1----:R-:W-:-:S04]  /*0350*/  FSEL R5, R13, RZ, P0 ;  /* 0x000000ff0d057208 */ /* 0x002fc80000000000 */
[C---:B------:R-:W-:Y:S01]  /*0360*/  FSETP.NEU.AND P5, PT, R5.reuse, 128, PT ;  /* 0x430000000500780b */ /* 0x040fe20003fad000 */
[C---:B------:R-:W-:Y:S01]  /*0370*/  FFMA.FTZ R2, -R5.reuse, 0.693145751953125, R22 ;  /* 0x3f31720005027823 */ /* 0x040fe20000010116 */
[----:B------:R-:W-:Y:S02]  /*0380*/  SHF.R.S32.HI R19, RZ, 0x1f, R11 ;  /* 0x0000001fff137819 */ /* 0x000fe4000001140b */
[C---:B------:R-:W-:Y:S01]  /*0390*/  FSEL R4, R5.reuse, 127, P5 ;  /* 0x42fe000005047808 */ /* 0x040fe20002800000 */
[C---:B------:R-:W-:Y:S01]  /*03a0*/  FFMA.FTZ R13, -R5.reuse, 1.428606765330187045e-06, R2 ;  /* 0x35bfbe8e050d7823 */ /* 0x040fe20000010102 */
[----:B------:R-:W-:Y:S02]  /*03b0*/  SEL R2, R6, RZ, !P1 ;  /* 0x000000ff06027207 */ /* 0x000fe40004800000 */
[----:B------:R-:W-:Y:S01]  /*03c0*/  FSEL R5, R5, 127, P5 ;  /* 0x42fe000005057808 */ /* 0x000fe20002800000 */
[----:B------:R-:W-:Y:S01]  /*03d0*/  FFMA.FTZ R6, R13, R24, 0.0083824126049876213074 ;  /* 0x3c0956630d067423 */ /* 0x000fe20000010018 */
[----:B------:R-:W1:Y:S01]  /*03e0*/  MUFU.EX2 R4, R4 ;  /* 0x0000000400047308 */ /* 0x000e620000000800 */
[----:B------:R-:W-:-:S02]  /*03f0*/  FMUL R3, R2, 1.4426950216293334961 ;  /* 0x3fb8aa3b02037820 */ /* 0x000fc40000400000 */
[----:B------:R-:W-:Y:S01]  /*0400*/  FFMA.FTZ R26, R13, R6, 0.041667830199003219604 ;  /* 0x3d2aabe30d1a7423 */ /* 0x000fe20000010006 */
[----:B------:R-:W-:Y:S01]  /*0410*/  IADD3 R6, P2, P3, R17, R11, R10 ;  /* 0x0000000b11067210 */ /* 0x000fe20007b5e00a */
[----:B------:R-:W-:Y:S01]  /*0420*/  FADD.FTZ R10, |R20|, -RZ ;  /* 0x800000ff140a7221 */ /* 0x000fe20000010200 */
[----:B------:R-:W-:Y:S01]  /*0430*/  SHF.R.S32.HI R11, RZ, 0x1f, R17 ;  /* 0x0000001fff0b7819 */ /* 0x000fe20000011411 */
[C---:B------:R-:W-:Y:S01]  /*0440*/  FFMA.FTZ R26, R13.reuse, R26, 0.16666397452354431152 ;  /* 0x3e2aa9f60d1a7423 */ /* 0x040fe2000001001a */
[----:B------:R-:W3:Y:S02]  /*0450*/  FRND R3, R3 ;  /* 0x0000000300037307 */ /* 0x000ee40000201000 */
[----:B------:R-:W-:Y:S01]  /*0460*/  FSETP.GEU.AND P0, PT, R10, 0.40999999642372131348, PT ;  /* 0x3ed1eb850a00780b */ /* 0x000fe20003f0e000 */
[----:B------:R-:W-:Y:S01]  /*0470*/  FADD.FTZ R10, |R2|, -RZ ;  /* 0x800000ff020a7221 */ /* 0x000fe20000010200 */
[----:B------:R-:W-:Y:S01]  /*0480*/  FFMA.FTZ R26, R13, R26, 0.49999994039535522461 ;  /* 0x3efffffe0d1a7423 */ /* 0x000fe2000001001a */
[----:B------:R-:W-:-:S02]  /*0490*/  IADD3.X R11, R11, R19, R16, P2, P3 ;  /* 0x000000130b0b7210 */ /* 0x000fc400017e6410 */
[----:B------:R-:W-:Y:S01]  /*04a0*/  SEL R16, R7, RZ, !P1 ;  /* 0x000000ff07107207 */ /* 0x000fe20004800000 */
[C---:B------:R-:W-:Y:S01]  /*04b0*/  FMUL R26, R13.reuse, R26 ;  /* 0x0000001a0d1a7220 */ /* 0x040fe20000400000 */
[----:B--2---:R-:W-:Y:S01]  /*04c0*/  FSEL R7, R14, RZ, P0 ;  /* 0x000000ff0e077208 */ /* 0x004fe20000000000 */
[----:B-1----:R-:W-:Y:S01]  /*04d0*/  FADD R17, R4, -1 ;  /* 0xbf80000004117421 */ /* 0x002fe20000000000 */
[----:B------:R-:W-:Y:S01]  /*04e0*/  FSETP.GEU.AND P0, PT, R10, 0.40999999642372131348, PT ;  /* 0x3ed1eb850a00780b */ /* 0x000fe20003f0e000 */
[----:B------:R-:W-:Y:S01]  /*04f0*/  FFMA.FTZ R13, R13, R26, R13 ;  /* 0x0000001a0d0d7223 */ /* 0x000fe2000001000d */
[C---:B------:R-:W-:Y:S01]  /*0500*/  FSETP.NEU.AND P2, PT, R7.reuse, 128, PT ;  /* 0x430000000700780b */ /* 0x040fe20003f4d000 */
[----:B------:R-:W-:Y:S01]  /*0510*/  FFMA.FTZ R10, -R7, 0.693145751953125, R20 ;  /* 0x3f317200070a7823 */ /* 0x000fe20000010114 */
[----:B---3--:R-:W-:Y:S01]  /*0520*/  FSEL R3, R3, RZ, P0 ;  /* 0x000000ff03037208 */ /* 0x008fe20000000000 */
[----:B------:R-:W-:Y:S01]  /*0530*/  FFMA.FTZ R4, R4, R13, R17 ;  /* 0x0000000d04047223 */ /* 0x000fe20000010011 */
[C---:B------:R-:W-:Y:S01]  /*0540*/  FSEL R14, R7.reuse, 127, P2 ;  /* 0x42fe0000070e7808 */ /* 0x040fe20001000000 */
[----:B------:R-:W-:Y:S01]  /*0550*/  FFMA.FTZ R17, -R7, 1.428606765330187045e-06, R10 ;  /* 0x35bfbe8e07117823 */ /* 0x000fe2000001010a */
[C---:B------:R-:W-:Y:S01]  /*0560*/  FMUL R25, R16.reuse, 1.4426950216293334961 ;  /* 0x3fb8aa3b10197820 */ /* 0x040fe20000400000 */
[C---:B------:R-:W-:Y:S01]  /*0570*/  FFMA.FTZ R26, -R3.reuse, 0.693145751953125, R2 ;  /* 0x3f317200031a7823 */ /* 0x040fe20000010102 */
[----:B------:R-:W-:Y:S01]  /*0580*/  FSETP.NEU.AND P3, PT, R3, 128, PT ;  /* 0x430000000300780b */ /* 0x000fe20003f6d000 */
[----:B------:R-:W-:Y:S01]  /*0590*/  FFMA.FTZ R28, R17, R24, 0.0083824126049876213074 ;  /* 0x3c095663111c7423 */ /* 0x000fe20000010018 */
[----:B------:R-:W-:Y:S01]  /*05a0*/  FADD.FTZ R10, |R16|, -RZ ;  /* 0x800000ff100a7221 */ /* 0x000fe20000010200 */
[----:B------:R-:W-:Y:S01]  /*05b0*/  FFMA.FTZ R13, -R3, 1.428606765330187045e-06, R26 ;  /* 0x35bfbe8e030d7823 */ /* 0x000fe2000001011a */
[----:B------:R-:W1:Y:S01]  /*05c0*/  MUFU.EX2 R14, R14 ;  /* 0x0000000e000e7308 */ /* 0x000e620000000800 */
[----:B------:R-:W-:Y:S01]  /*05d0*/  FFMA.FTZ R28, R17, R28, 0.041667830199003219604 ;  /* 0x3d2aabe3111c7423 */ /* 0x000fe2000001001c */
[----:B------:R-:W-:Y:S01]  /*05e0*/  FSEL R3, R3, 127, P3 ;  /* 0x42fe000003037808 */ /* 0x000fe20001800000 */
[----:B------:R-:W-:Y:S01]  /*05f0*/  FFMA.FTZ R26, R13, R24, 0.0083824126049876213074 ;  /* 0x3c0956630d1a7423 */ /* 0x000fe20000010018 */
[----:B------:R-:W-:Y:S01]  /*0600*/  FSETP.GEU.AND P0, PT, R10, 0.40999999642372131348, PT ;  /* 0x3ed1eb850a00780b */ /* 0x000fe20003f0e000 */
[----:B------:R-:W-:Y:S01]  /*0610*/  FFMA.FTZ R28, R17, R28, 0.16666397452354431152 ;  /* 0x3e2aa9f6111c7423 */ /* 0x000fe2000001001c */
[----:B------:R-:W-:Y:S01]  /*0620*/  @!P5 FADD R4, R4, R4 ;  /* 0x000000040404d221 */ /* 0x000fe20000000000 */
[----:B------:R-:W-:Y:S01]  /*0630*/  FFMA.FTZ R26, R13, R26, 0.041667830199003219604 ;  /* 0x3d2aabe30d1a7423 */ /* 0x000fe2000001001a */
[----:B------:R-:W2:Y:S01]  /*0640*/  FRND R25, R25 ;  /* 0x0000001900197307 */ /* 0x000ea20000201000 */
[----:B------:R-:W-:Y:S01]  /*0650*/  FFMA.FTZ R28, R17, R28, 0.49999994039535522461 ;  /* 0x3efffffe111c7423 */ /* 0x000fe2000001001c */
[----:B------:R-:W-:Y:S01]  /*0660*/  FSETP.GT.AND P5, PT, R5, 128, PT ;  /* 0x430000000500780b */ /* 0x000fe20003fa4000 */
[----:B------:R-:W-:-:S02]  /*0670*/  FFMA.FTZ R26, R13, R26, 0.16666397452354431152 ;  /* 0x3e2aa9f60d1a7423 */ /* 0x000fc4000001001a */
[----:B------:R-:W-:Y:S01]  /*0680*/  FMUL R28, R17, R28 ;  /* 0x0000001c111c7220 */ /* 0x000fe20000400000 */
[----:B------:R-:W-:Y:S01]  /*0690*/  FSEL R4, R4, +INF , !P5 ;  /* 0x7f80000004047808 */ /* 0x000fe20006800000 */
[----:B------:R-:W-:Y:S01]  /*06a0*/  FFMA.FTZ R26, R13, R26, 0.49999994039535522461 ;  /* 0x3efffffe0d1a7423 */ /* 0x000fe2000001001a */
[----:B------:R-:W3:Y:S01]  /*06b0*/  MUFU.EX2 R10, R3 ;  /* 0x00000003000a7308 */ /* 0x000ee20000000800 */
[----:B------:R-:W-:Y:S01]  /*06c0*/  FFMA.FTZ R19, R17, R28, R17 ;  /* 0x0000001c11137223 */ /* 0x000fe20000010011 */
[----:B-1----:R-:W-:Y:S01]  /*06d0*/  FADD R23, R14, -1 ;  /* 0xbf8000000e177421 */ /* 0x002fe20000000000 */
[----:B------:R-:W-:Y:S01]  /*06e0*/  FMUL R26, R13, R26 ;  /* 0x0000001a0d1a7220 */ /* 0x000fe20000400000 */
[----:B------:R-:W-:Y:S02]  /*06f0*/  FSETP.NEU.AND P5, PT, R22, RZ, PT ;  /* 0x000000ff1600720b */ /* 0x000fe40003fad000 */
[----:B--2---:R-:W-:Y:S01]  /*0700*/  FSEL R25, R25, RZ, P0 ;  /* 0x000000ff19197208 */ /* 0x004fe20000000000 */
[----:B------:R-:W-:Y:S01]  /*0710*/  FFMA.FTZ R17, R13, R26, R13 ;  /* 0x0000001a0d117223 */ /* 0x000fe2000001000d */
[----:B------:R-:W-:Y:S01]  /*0720*/  FFMA.FTZ R13, R14, R19, R23 ;  /* 0x000000130e0d7223 */ /* 0x000fe20000010017 */
[----:B------:R-:W-:-:S02]  /*0730*/  ISETP.GT.AND P0, PT, R0, 0xf, PT ;  /* 0x0000000f0000780c */ /* 0x000fc40003f04270 */
[----:B------:R-:W-:Y:S01]  /*0740*/  FFMA.FTZ R26, -R25, 0.693145751953125, R16 ;  /* 0x3f317200191a7823 */ /* 0x000fe20000010110 */
[----:B------:R-:W-:Y:S01]  /*0750*/  SHF.R.S32.HI R14, RZ, 0x12, R12 ;  /* 0x00000012ff0e7819 */ /* 0x000fe2000001140c */
[----:B------:R-:W-:Y:S01]  /*0760*/  @!P2 FADD R13, R13, R13 ;  /* 0x0000000d0d0da221 */ /* 0x000fe20000000000 */
[----:B---3--:R-:W-:Y:S01]  /*0770*/  FADD R19, R10, -1 ;  /* 0xbf8000000a137421 */ /* 0x008fe20000000000 */
[----:B------:R-:W-:-:S03]  /*0780*/  FSETP.NEU.AND P4, PT, R25, 128, PT ;  /* 0x430000001900780b */ /* 0x000fc60003f8d000 */
[----:B------:R-:W-:Y:S01]  /*0790*/  FFMA.FTZ R0, R10, R17, R19 ;  /* 0x000000110a007223 */ /* 0x000fe20000010013 */
[C---:B------:R-:W-:Y:S01]  /*07a0*/  FFMA.FTZ R17, -R25.reuse, 1.428606765330187045e-06, R26 ;  /* 0x35bfbe8e19117823 */ /* 0x040fe2000001011a */
[----:B------:R-:W-:Y:S02]  /*07b0*/  SHF.R.S32.HI R19, RZ, 0xf, R14 ;  /* 0x0000000fff137819 */ /* 0x000fe4000001140e */
[----:B------:R-:W-:Y:S01]  /*07c0*/  FSEL R25, R25, 127, P4 ;  /* 0x42fe000019197808 */ /* 0x000fe20002000000 */
[----:B------:R-:W-:Y:S01]  /*07d0*/  FFMA.FTZ R26, R17, R24, 0.0083824126049876213074 ;  /* 0x3c095663111a7423 */ /* 0x000fe20000010018 */
[C---:B------:R-:W-:Y:S02]  /*07e0*/  LEA R10, P6, R6.reuse, UR6, 0x2 ;  /* 0x00000006060a7c11 */ /* 0x040fe4000f8c10ff */
[----:B------:R-:W-:Y:S01]  /*07f0*/  LOP3.LUT R19, R19, 0xffff, RZ, 0xc0, !PT ;  /* 0x0000ffff13137812 */ /* 0x000fe200078ec0ff */
[----:B------:R-:W-:Y:S01]  /*0800*/  FFMA.FTZ R26, R17, R26, 0.041667830199003219604 ;  /* 0x3d2aabe3111a7423 */ /* 0x000fe2000001001a */
[----:B------:R-:W-:-:S02]  /*0810*/  LEA.HI.X R11, R6, UR7, R11, 0x2, P6 ;  /* 0x00000007060b7c11 */ /* 0x000fc4000b0f140b */
[----:B------:R-:W-:Y:S01]  /*0820*/  LEA.HI R6, R19, R14, RZ, 0x15 ;  /* 0x0000000e13067211 */ /* 0x000fe200078fa8ff */
[----:B------:R-:W-:Y:S01]  /*0830*/  FFMA.FTZ R28, R17, R26, 0.16666397452354431152 ;  /* 0x3e2aa9f6111c7423 */ /* 0x000fe2000001001a */
[----:B------:R-:W-:Y:S01]  /*0840*/  FSETP.GEU.AND P6, PT, R5, -25, PT ;  /* 0xc1c800000500780b */ /* 0x000fe20003fce000 */
[----:B------:R-:W1:Y:S01]  /*0850*/  MUFU.EX2 R26, R25 ;  /* 0x00000019001a7308 */ /* 0x000e620000000800 */
[----:B------:R-:W-:Y:S01]  /*0860*/  LOP3.LUT R6, R6, 0xffe0, RZ, 0xc0, !PT ;  /* 0x0000ffe006067812 */ /* 0x000fe200078ec0ff */
[C---:B------:R-:W-:Y:S01]  /*0870*/  FFMA.FTZ R28, R17.reuse, R28, 0.49999994039535522461 ;  /* 0x3efffffe111c7423 */ /* 0x040fe2000001001c */
[----:B------:R-:W-:Y:S02]  /*0880*/  @P5 FSEL R29, R4, -1, P6 ;  /* 0xbf800000041d5808 */ /* 0x000fe40003000000 */
[----:B------:R-:W-:Y:S01]  /*0890*/  @P0 IADD3 R10, P5, R10, -0x1000000, RZ ;  /* 0xff0000000a0a0810 */ /* 0x000fe20007fbe0ff */
[----:B------:R-:W-:Y:S01]  /*08a0*/  FMUL R28, R17, R28 ;  /* 0x0000001c111c7220 */ /* 0x000fe20000400000 */
[----:B------:R-:W-:-:S02]  /*08b0*/  IMAD.MOV R6, RZ, RZ, -R6 ;  /* 0x000000ffff067224 */ /* 0x000fc400078e0a06 */
[----:B------:R-:W-:Y:S01]  /*08c0*/  @P0 IADD3.X R11, R11, -0x1, RZ, P5, !PT ;  /* 0xffffffff0b0b0810 */ /* 0x000fe20002ffe4ff */
[----:B------:R-:W-:Y:S01]  /*08d0*/  FFMA.FTZ R17, R17, R28, R17 ;  /* 0x0000001c11117223 */ /* 0x000fe20000010011 */
[----:B------:R-:W-:Y:S02]  /*08e0*/  FSETP.NEU.AND P5, PT, R20, RZ, PT ;  /* 0x000000ff1400720b */ /* 0x000fe40003fad000 */
[----:B------:R-:W-:Y:S01]  /*08f0*/  PRMT R19, R6, 0x7710, RZ ;  /* 0x0000771006137816 */ /* 0x000fe200000000ff */
[----:B-1----:R-:W-:-:S04]  /*0900*/  FADD R5, R26, -1 ;  /* 0xbf8000001a057421 */ /* 0x002fc80000000000 */
[----:B------:R-:W-:Y:S02]  /*0910*/  IMAD.IADD R14, R14, 0x1, R19 ;  /* 0x000000010e0e7824 */ /* 0x000fe400078e0213 */
[----:B------:R-:W-:Y:S01]  /*0920*/  FFMA.FTZ R26, R26, R17, R5 ;  /* 0x000000111a1a7223 */ /* 0x000fe20000010005 */
[----:B------:R-:W-:Y:S01]  /*0930*/  FSEL R17, R7, 127, P2 ;  /* 0x42fe000007117808 */ /* 0x000fe20001000000 */
[----:B------:R-:W-:Y:S01]  /*0940*/  VIADD R28, R21, 0x200 ;  /* 0x00000200151c7836 */ /* 0x000fe20000000000 */
[----:B------:R-:W-:Y:S02]  /*0950*/  CS2R R4, SRZ ;  /* 0x0000000000047805 */ /* 0x000fe4000001ff00 */
[----:B------:R-:W-:Y:S02]  /*0960*/  CS2R R6, SRZ ;  /* 0x0000000000067805 */ /* 0x000fe4000001ff00 */
[C---:B------:R-:W-:Y:S02]  /*0970*/  FSETP.GEU.AND P6, PT, R17.reuse, -25, PT ;  /* 0xc1c800001100780b */ /* 0x040fe40003fce000 */
[----:B------:R-:W-:-:S02]  /*0980*/  FSETP.GT.AND P2, PT, R17, 128, PT ;  /* 0x430000001100780b */ /* 0x000fc40003f44000 */
[----:B------:R-:W-:Y:S01]  /*0990*/  LOP3.LUT R17, R12, 0xfffc0000, RZ, 0xc0, !PT ;  /* 0xfffc00000c117812 */ /* 0x000fe200078ec0ff */
[----:B------:R-:W-:Y:S01]  /*09a0*/  FADD R23, R20, R20 ;  /* 0x0000001414177221 */ /* 0x000fe20000000000 */
[----:B------:R-:W-:Y:S01]  /*09b0*/  LOP3.LUT R12, R14, 0xffff, RZ, 0xc0, !PT ;  /* 0x0000ffff0e0c7812 */ /* 0x000fe200078ec0ff */
[----:B------:R1:W2:Y:S01]  /*09c0*/  @P0 LDG.E.128 R4, desc[UR4][R10.64] ;  /* 0x000000040a040981 */ /* 0x0002a2000c1e1d00 */
[----:B------:R-:W-:Y:S01]  /*09d0*/  FSEL R13, R13, +INF , !P2 ;  /* 0x7f8000000d0d7808 */ /* 0x000fe20005000000 */
[----:B------:R-:W-:Y:S01]  /*09e0*/  IMAD.IADD R19, R28, 0x1, -R17 ;  /* 0x000000011c137824 */ /* 0x000fe200078e0a11 */
[----:B------:R-:W-:Y:S01]  /*09f0*/  PRMT R17, R14, 0x9910, RZ ;  /* 0x000099100e117816 */ /* 0x000fe200000000ff */
[----:B------:R-:W-:Y:S01]  /*0a00*/  IMAD.SHL.U32 R12, R12, 0x40000, RZ ;  /* 0x000400000c0c7824 */ /* 0x000fe200078e00ff */
[----:B------:R-:W-:Y:S02]  /*0a10*/  @P5 FSEL R23, R13, -1, P6 ;  /* 0xbf8000000d175808 */ /* 0x000fe40003000000 */
[----:B------:R-:W-:-:S02]  /*0a20*/  SHF.R.S32.HI R14, RZ, 0x1f, R18 ;  /* 0x0000001fff0e7819 */ /* 0x000fc40000011412 */
[----:B------:R-:W-:Y:S02]  /*0a30*/  IADD3 R18, P5, P6, R12, R19, R18 ;  /* 0x000000130c127210 */ /* 0x000fe40007ebe012 */
[----:B-1----:R-:W-:Y:S02]  /*0a40*/  SHF.R.S32.HI R10, RZ, 0x1f, R19 ;  /* 0x0000001fff0a7819 */ /* 0x002fe40000011413 */
[----:B------:R-:W-:Y:S02]  /*0a50*/  ISETP.GE.AND P2, PT, R17, 0x10, PT ;  /* 0x000000101100780c */ /* 0x000fe40003f46270 */
[----:B------:R-:W-:-:S04]  /*0a60*/  SHF.R.S32.HI R19, RZ, 0x1f, R12 ;  /* 0x0000001fff137819 */ /* 0x000fc8000001140c */
[----:B------:R-:W-:Y:S01]  /*0a70*/  IADD3.X R19, R19, R10, R14, P5, P6 ;  /* 0x0000000a13137210 */ /* 0x000fe20002fec40e */
[----:B------:R-:W-:Y:S01]  /*0a80*/  IMAD.WIDE R14, R15, 0x4, R8 ;  /* 0x000000040f0e7825 */ /* 0x000fe200078e0208 */
[----:B------:R-:W-:Y:S02]  /*0a90*/  CS2R R8, SRZ ;  /* 0x0000000000087805 */ /* 0x000fe4000001ff00 */
[----:B------:R-:W-:-:S06]  /*0aa0*/  CS2R R10, SRZ ;  /* 0x00000000000a7805 */ /* 0x000fcc000001ff00 */
[----:B------:R-:W3:Y:S01]  /*0ab0*/  @!P2 LDG.E.128 R8, desc[UR4][R14.64] ;  /* 0x000000040e08a981 */ /* 0x000ee2000c1e1d00 */
[----:B------:R-:W-:Y:S01]  /*0ac0*/  FSETP.NEU.AND P5, PT, R2, RZ, PT ;  /* 0x000000ff0200720b */ /* 0x000fe20003fad000 */
[----:B------:R-:W-:Y:S01]  /*0ad0*/  @!P3 FADD R0, R0, R0 ;  /* 0x000000000000b221 */ /* 0x000fe20000000000 */
[----:B------:R-:W-:Y:S01]  /*0ae0*/  FSETP.GT.AND P3, PT, R3, 128, PT ;  /* 0x430000000300780b */ /* 0x000fe20003f64000 */
[----:B------:R-:W-:-:S03]  /*0af0*/  @!P4 FADD R26, R26, R26 ;  /* 0x0000001a1a1ac221 */ /* 0x000fc60000000000 */
[----:B------:R-:W-:Y:S02]  /*0b00*/  FSEL R0, R0, +INF , !P3 ;  /* 0x7f80000000007808 */ /* 0x000fe40005800000 */
[----:B---3--:R-:W-:-:S05]  /*0b10*/  SEL R12, R8, RZ, !P2 ;  /* 0x000000ff080c7207 */ /* 0x008fca0005000000 */
[C---:B------:R-:W-:Y:S01]  /*0b20*/  FMUL R8, R12.reuse, 1.4426950216293334961 ;  /* 0x3fb8aa3b0c087820 */ /* 0x040fe20000400000 */
[----:B------:R-:W-:-:S05]  /*0b30*/  FADD.FTZ R13, |R12|, -RZ ;  /* 0x800000ff0c0d7221 */ /* 0x000fca0000010200 */
[----:B------:R-:W1:Y:S01]  /*0b40*/  FRND R8, R8 ;  /* 0x0000000800087307 */ /* 0x000e620000201000 */
[----:B------:R-:W-:-:S04]  /*0b50*/  FSETP.GEU.AND P6, PT, R13, 0.40999999642372131348, PT ;  /* 0x3ed1eb850d00780b */ /* 0x000fc80003fce000 */
[----:B-1----:R-:W-:Y:S02]  /*0b60*/  FSEL R27, R8, RZ, P6 ;  /* 0x000000ff081b7208 */ /* 0x002fe40003000000 */
[----:B------:R-:W-:Y:S01]  /*0b70*/  FSETP.GEU.AND P6, PT, R3, -25, PT ;  /* 0xc1c800000300780b */ /* 0x000fe20003fce000 */
[----:B------:R-:W-:Y:S01]  /*0b80*/  FADD R3, R2, R2 ;  /* 0x0000000202037221 */ /* 0x000fe20000000000 */
[C---:B------:R-:W-:Y:S01]  /*0b90*/  FSETP.NEU.AND P3, PT, R27.reuse, 128, PT ;  /* 0x430000001b00780b */ /* 0x040fe20003f6d000 */
[----:B------:R-:W-:Y:S01]  /*0ba0*/  FFMA.FTZ R14, -R27, 0.693145751953125, R12 ;  /* 0x3f3172001b0e7823 */ /* 0x000fe2000001010c */
[----:B------:R-:W-:Y:S02]  /*0bb0*/  @P5 FSEL R3, R0, -1, P6 ;  /* 0xbf80000000035808 */ /* 0x000fe40003000000 */
[----:B------:R-:W-:Y:S01]  /*0bc0*/  FSETP.GT.AND P6, PT, R25, 128, PT ;  /* 0x430000001900780b */ /* 0x000fe20003fc4000 */
[----:B------:R-:W-:Y:S01]  /*0bd0*/  FFMA.FTZ R13, -R27, 1.428606765330187045e-06, R14 ;  /* 0x35bfbe8e1b0d7823 */ /* 0x000fe2000001010e */
[----:B------:R-:W-:-:S02]  /*0be0*/  FSETP.NEU.AND P5, PT, R16, RZ, PT ;  /* 0x000000ff1000720b */ /* 0x000fc40003fad000 */
[----:B------:R-:W-:Y:S01]  /*0bf0*/  FSEL R26, R26, +INF , !P6 ;  /* 0x7f8000001a1a7808 */ /* 0x000fe20007000000 */
[----:B------:R-:W-:Y:S01]  /*0c00*/  FFMA.FTZ R0, R13, R24, 0.0083824126049876213074 ;  /* 0x3c0956630d007423 */ /* 0x000fe20000010018 */
[----:B------:R-:W-:-:S03]  /*0c10*/  FSETP.GEU.AND P6, PT, R25, -25, PT ;  /* 0xc1c800001900780b */ /* 0x000fc60003fce000 */
[----:B------:R-:W-:Y:S01]  /*0c20*/  FFMA.FTZ R8, R13, R0, 0.041667830199003219604 ;  /* 0x3d2aabe30d087423 */ /* 0x000fe20000010000 */
[----:B------:R-:W-:-:S03]  /*0c30*/  FSEL R0, R27, 127, P3 ;  /* 0x42fe00001b007808 */ /* 0x000fc60001800000 */
[C---:B------:R-:W-:Y:S01]  /*0c40*/  FFMA.FTZ R8, R13.reuse, R8, 0.16666397452354431152 ;  /* 0x3e2aa9f60d087423 */ /* 0x040fe20000010008 */
[----:B------:R-:W1:Y:S03]  /*0c50*/  MUFU.EX2 R15, R0 ;  /* 0x00000000000f7308 */ /* 0x000e660000000800 */
[----:B------:R-:W-:-:S04]  /*0c60*/  FFMA.FTZ R8, R13, R8, 0.49999994039535522461 ;  /* 0x3efffffe0d087423 */ /* 0x000fc80000010008 */
[----:B------:R-:W-:-:S04]  /*0c70*/  FMUL R8, R13, R8 ;  /* 0x000000080d087220 */ /* 0x000fc80000400000 */
[----:B------:R-:W-:Y:S01]  /*0c80*/  FFMA.FTZ R8, R13, R8, R13 ;  /* 0x000000080d087223 */ /* 0x000fe2000001000d */
[----:B------:R-:W-:Y:S01]  /*0c90*/  SEL R13, R9, RZ, !P2 ;  /* 0x000000ff090d7207 */ /* 0x000fe20005000000 */
[----:B-1----:R-:W-:-:S04]  /*0ca0*/  FADD R14, R15, -1 ;  /* 0xbf8000000f0e7421 */ /* 0x002fc80000000000 */
[----:B------:R-:W-:Y:S01]  /*0cb0*/  FADD.FTZ R9, |R13|, -RZ ;  /* 0x800000ff0d097221 */ /* 0x000fe20000010200 */
[----:B------:R-:W-:Y:S01]  /*0cc0*/  FFMA.FTZ R15, R15, R8, R14 ;  /* 0x000000080f0f7223 */ /* 0x000fe2000001000e */
[----:B------:R-:W-:-:S03]  /*0cd0*/  FMUL R14, R13, 1.4426950216293334961 ;  /* 0x3fb8aa3b0d0e7820 */ /* 0x000fc60000400000 */
[----:B------:R-:W-:Y:S01]  /*0ce0*/  FSETP.GEU.AND P4, PT, R9, 0.40999999642372131348, PT ;  /* 0x3ed1eb850900780b */ /* 0x000fe20003f8e000 */
[----:B------:R-:W-:Y:S01]  /*0cf0*/  FADD R9, R16, R16 ;  /* 0x0000001010097221 */ /* 0x000fe20000000000 */
[----:B------:R-:W1:Y:S01]  /*0d00*/  FRND R8, R14 ;  /* 0x0000000e00087307 */ /* 0x000e620000201000 */
[----:B------:R-:W-:Y:S01]  /*0d10*/  @P5 FSEL R9, R26, -1, P6 ;  /* 0xbf8000001a095808 */ /* 0x000fe20003000000 */
[----:B------:R-:W-:Y:S01]  /*0d20*/  @!P3 FADD R15, R15, R15 ;  /* 0x0000000f0f0fb221 */ /* 0x000fe20000000000 */
[----:B------:R-:W-:Y:S02]  /*0d30*/  FSETP.GT.AND P3, PT, R0, 128, PT ;  /* 0x430000000000780b */ /* 0x000fe40003f64000 */
[----:B------:R-:W-:Y:S02]  /*0d40*/  FSETP.NEU.AND P6, PT, R12, RZ, PT ;  /* 0x000000ff0c00720b */ /* 0x000fe40003fcd000 */
[----:B-1----:R-:W-:Y:S02]  /*0d50*/  FSEL R8, R8, RZ, P4 ;  /* 0x000000ff08087208 */ /* 0x002fe40002000000 */
[----:B------:R-:W-:-:S02]  /*0d60*/  FSETP.GT.AND P4, PT, R20, RZ, PT ;  /* 0x000000ff1400720b */ /* 0x000fc40003f84000 */
[C---:B------:R-:W-:Y:S01]  /*0d70*/  FSETP.NEU.AND P5, PT, R8.reuse, 128, PT ;  /* 0x430000000800780b */ /* 0x040fe20003fad000 */
[----:B------:R-:W-:Y:S01]  /*0d80*/  FFMA.FTZ R25, -R8, 0.693145751953125, R13 ;  /* 0x3f31720008197823 */ /* 0x000fe2000001010d */
[----:B------:R-:W-:-:S03]  /*0d90*/  FSEL R20, R20, R23, P4 ;  /* 0x0000001714147208 */ /* 0x000fc60002000000 */
[C---:B------:R-:W-:Y:S01]  /*0da0*/  FFMA.FTZ R25, -R8.reuse, 1.428606765330187045e-06, R25 ;  /* 0x35bfbe8e08197823 */ /* 0x040fe20000010119 */
[----:B------:R-:W-:-:S03]  /*0db0*/  FSEL R8, R8, 127, P5 ;  /* 0x42fe000008087808 */ /* 0x000fc60002800000 */
[C---:B------:R-:W-:Y:S01]  /*0dc0*/  FFMA.FTZ R14, R25.reuse, R24, 0.0083824126049876213074 ;  /* 0x3c095663190e7423 */ /* 0x040fe20000010018 */
[----:B------:R-:W1:Y:S03]  /*0dd0*/  MUFU.EX2 R23, R8 ;  /* 0x0000000800177308 */ /* 0x000e660000000800 */
[----:B------:R-:W-:-:S04]  /*0de0*/  FFMA.FTZ R14, R25, R14, 0.041667830199003219604 ;  /* 0x3d2aabe3190e7423 */ /* 0x000fc8000001000e */
[----:B------:R-:W-:-:S04]  /*0df0*/  FFMA.FTZ R14, R25, R14, 0.16666397452354431152 ;  /* 0x3e2aa9f6190e7423 */ /* 0x000fc8000001000e */
[----:B------:R-:W-:-:S04]  /*0e00*/  FFMA.FTZ R14, R25, R14, 0.49999994039535522461 ;  /* 0x3efffffe190e7423 */ /* 0x000fc8000001000e */
[----:B------:R-:W-:-:S04]  /*0e10*/  FMUL R14, R25, R14 ;  /* 0x0000000e190e7220 */ /* 0x000fc80000400000 */
[----:B------:R-:W-:Y:S01]  /*0e20*/  FFMA.FTZ R26, R25, R14, R25 ;  /* 0x0000000e191a7223 */ /* 0x000fe20000010019 */
[----:B------:R-:W-:Y:S01]  /*0e30*/  SEL R14, R10, RZ, !P2 ;  /* 0x000000ff0a0e7207 */ /* 0x000fe20005000000 */
[----:B-1----:R-:W-:-:S04]  /*0e40*/  FADD R10, R23, -1 ;  /* 0xbf800000170a7421 */ /* 0x002fc80000000000 */
[C---:B------:R-:W-:Y:S01]  /*0e50*/  FMUL R25, R14.reuse, 1.4426950216293334961 ;  /* 0x3fb8aa3b0e197820 */ /* 0x040fe20000400000 */
[----:B------:R-:W-:Y:S01]  /*0e60*/  FFMA.FTZ R10, R23, R26, R10 ;  /* 0x0000001a170a7223 */ /* 0x000fe2000001000a */
[----:B------:R-:W-:Y:S02]  /*0e70*/  FADD.FTZ R26, |R14|, -RZ ;  /* 0x800000ff0e1a7221 */ /* 0x000fe40000010200 */
[----:B------:R-:W1:Y:S01]  /*0e80*/  FRND R23, R25 ;  /* 0x0000001900177307 */ /* 0x000e620000201000 */
[----:B------:R-:W-:Y:S02]  /*0e90*/  @!P5 FADD R10, R10, R10 ;  /* 0x0000000a0a0ad221 */ /* 0x000fe40000000000 */
[----:B------:R-:W-:Y:S02]  /*0ea0*/  FSETP.GEU.AND P4, PT, R26, 0.40999999642372131348, PT ;  /* 0x3ed1eb851a00780b */ /* 0x000fe40003f8e000 */
[----:B------:R-:W-:Y:S02]  /*0eb0*/  FSEL R26, R15, +INF , !P3 ;  /* 0x7f8000000f1a7808 */ /* 0x000fe40005800000 */
[----:B------:R-:W-:Y:S01]  /*0ec0*/  ISETP.GT.AND P3, PT, R17, 0xf, PT ;  /* 0x0000000f1100780c */ /* 0x000fe20003f64270 */
[----:B------:R-:W-:Y:S01]  /*0ed0*/  FADD R17, R12, R12 ;  /* 0x0000000c0c117221 */ /* 0x000fe20000000000 */
[----:B-1----:R-:W-:-:S02]  /*0ee0*/  FSEL R23, R23, RZ, P4 ;  /* 0x000000ff17177208 */ /* 0x002fc40002000000 */
[----:B------:R-:W-:-:S03]  /*0ef0*/  FSETP.GEU.AND P4, PT, R0, -25, PT ;  /* 0xc1c800000000780b */ /* 0x000fc60003f8e000 */
[C---:B------:R-:W-:Y:S01]  /*0f00*/  FFMA.FTZ R0, -R23.reuse, 0.693145751953125, R14 ;  /* 0x3f31720017007823 */ /* 0x040fe2000001010e */
[----:B------:R-:W-:Y:S02]  /*0f10*/  @P6 FSEL R17, R26, -1, P4 ;  /* 0xbf8000001a116808 */ /* 0x000fe40002000000 */
[C---:B------:R-:W-:Y:S01]  /*0f20*/  FSETP.NEU.AND P4, PT, R23.reuse, 128, PT ;  /* 0x430000001700780b */ /* 0x040fe20003f8d000 */
[C---:B------:R-:W-:Y:S01]  /*0f30*/  FFMA.FTZ R15, -R23.reuse, 1.428606765330187045e-06, R0 ;  /* 0x35bfbe8e170f7823 */ /* 0x040fe20000010100 */
[----:B------:R-:W-:Y:S02]  /*0f40*/  FSETP.GT.AND P6, PT, R8, 128, PT ;  /* 0x430000000800780b */ /* 0x000fe40003fc4000 */
[----:B------:R-:W-:Y:S01]  /*0f50*/  FSEL R23, R23, 127, P4 ;  /* 0x42fe000017177808 */ /* 0x000fe20002000000 */
[C---:B------:R-:W-:Y:S01]  /*0f60*/  FFMA.FTZ R0, R15.reuse, R24, 0.0083824126049876213074 ;  /* 0x3c0956630f007423 */ /* 0x040fe20000010018 */
[----:B------:R-:W-:Y:S02]  /*0f70*/  FSEL R25, R10, +INF , !P6 ;  /* 0x7f8000000a197808 */ /* 0x000fe40007000000 */
[----:B------:R-:W1:Y:S01]  /*0f80*/  MUFU.EX2 R27, R23 ;  /* 0x00000017001b7308 */ /* 0x000e620000000800 */
[----:B------:R-:W-:Y:S01]  /*0f90*/  FFMA.FTZ R0, R15, R0, 0.041667830199003219604 ;  /* 0x3d2aabe30f007423 */ /* 0x000fe20000010000 */
[----:B------:R-:W-:-:S03]  /*0fa0*/  FSETP.NEU.AND P6, PT, R13, RZ, PT ;  /* 0x000000ff0d00720b */ /* 0x000fc60003fcd000 */
[----:B------:R-:W-:-:S04]  /*0fb0*/  FFMA.FTZ R0, R15, R0, 0.16666397452354431152 ;  /* 0x3e2aa9f60f007423 */ /* 0x000fc80000010000 */
[----:B------:R-:W-:-:S04]  /*0fc0*/  FFMA.FTZ R0, R15, R0, 0.49999994039535522461 ;  /* 0x3efffffe0f007423 */ /* 0x000fc80000010000 */
[----:B------:R-:W-:Y:S01]  /*0fd0*/  FMUL R0, R15, R0 ;  /* 0x000000000f007220 */ /* 0x000fe20000400000 */
[----:B-1----:R-:W-:-:S03]  /*0fe0*/  FADD R26, R27, -1 ;  /* 0xbf8000001b1a7421 */ /* 0x002fc60000000000 */
[----:B------:R-:W-:Y:S01]  /*0ff0*/  FFMA.FTZ R0, R15, R0, R15 ;  /* 0x000000000f007223 */ /* 0x000fe2000001000f */
[----:B------:R-:W-:-:S03]  /*1000*/  SEL R15, R11, RZ, !P2 ;  /* 0x000000ff0b0f7207 */ /* 0x000fc60005000000 */
[----:B------:R-:W-:Y:S02]  /*1010*/  FFMA.FTZ R27, R27, R0, R26 ;  /* 0x000000001b1b7223 */ /* 0x000fe4000001001a */
[C---:B------:R-:W-:Y:S01]  /*1020*/  FMUL R11, R15.reuse, 1.4426950216293334961 ;  /* 0x3fb8aa3b0f0b7820 */ /* 0x040fe20000400000 */
[----:B------:R-:W-:-:S05]  /*1030*/  FADD.FTZ R0, |R15|, -RZ ;  /* 0x800000ff0f007221 */ /* 0x000fca0000010200 */
[----:B------:R-:W1:Y:S01]  /*1040*/  FRND R11, R11 ;  /* 0x0000000b000b7307 */ /* 0x000e620000201000 */
[----:B------:R-:W-:Y:S01]  /*1050*/  FSETP.GEU.AND P5, PT, R0, 0.40999999642372131348, PT ;  /* 0x3ed1eb850000780b */ /* 0x000fe20003fae000 */
[----:B------:R-:W-:-:S03]  /*1060*/  FADD R0, R13, R13 ;  /* 0x0000000d0d007221 */ /* 0x000fc60000000000 */
[----:B-1----:R-:W-:Y:S02]  /*1070*/  FSEL R10, R11, RZ, P5 ;  /* 0x000000ff0b0a7208 */ /* 0x002fe40002800000 */
[----:B------:R-:W-:-:S03]  /*1080*/  FSETP.GEU.AND P5, PT, R8, -25, PT ;  /* 0xc1c800000800780b */ /* 0x000fc60003fae000 */
[C---:B------:R-:W-:Y:S01]  /*1090*/  FFMA.FTZ R8, -R10.reuse, 0.693145751953125, R15 ;  /* 0x3f3172000a087823 */ /* 0x040fe2000001010f */
[----:B------:R-:W-:Y:S02]  /*10a0*/  @P6 FSEL R0, R25, -1, P5 ;  /* 0xbf80000019006808 */ /* 0x000fe40002800000 */
[C---:B------:R-:W-:Y:S01]  /*10b0*/  FSETP.NEU.AND P5, PT, R10.reuse, 128, PT ;  /* 0x430000000a00780b */ /* 0x040fe20003fad000 */
[----:B------:R-:W-:Y:S01]  /*10c0*/  FFMA.FTZ R11, -R10, 1.428606765330187045e-06, R8 ;  /* 0x35bfbe8e0a0b7823 */ /* 0x000fe20000010108 */
[----:B------:R-:W-:Y:S02]  /*10d0*/  FSETP.GT.AND P6, PT, R22, RZ, PT ;  /* 0x000000ff1600720b */ /* 0x000fe40003fc4000 */
[----:B------:R-:W-:Y:S01]  /*10e0*/  FSEL R25, R10, 127, P5 ;  /* 0x42fe00000a197808 */ /* 0x000fe20002800000 */
[C---:B------:R-:W-:Y:S01]  /*10f0*/  FFMA.FTZ R24, R11.reuse, R24, 0.0083824126049876213074 ;  /* 0x3c0956630b187423 */ /* 0x040fe20000010018 */
[----:B------:R-:W-:Y:S02]  /*1100*/  FSEL R22, R22, R29, P6 ;  /* 0x0000001d16167208 */ /* 0x000fe40003000000 */
[----:B------:R-:W-:Y:S01]  /*1110*/  FSETP.GT.AND P6, PT, R16, RZ, PT ;  /* 0x000000ff1000720b */ /* 0x000fe20003fc4000 */
[----:B------:R-:W-:-:S03]  /*1120*/  FFMA.FTZ R24, R11, R24, 0.041667830199003219604 ;  /* 0x3d2aabe30b187423 */ /* 0x000fc60000010018 */
[----:B------:R-:W-:Y:S01]  /*1130*/  FSEL R16, R16, R9, P6 ;  /* 0x0000000910107208 */ /* 0x000fe20003000000 */
[C---:B------:R-:W-:Y:S02]  /*1140*/  FFMA.FTZ R8, R11.reuse, R24, 0.16666397452354431152 ;  /* 0x3e2aa9f60b087423 */ /* 0x040fe40000010018 */
[----:B------:R-:W1:Y:S02]  /*1150*/  MUFU.EX2 R24, R25 ;  /* 0x0000001900187308 */ /* 0x000e640000000800 */
[----:B------:R-:W-:-:S04]  /*1160*/  FFMA.FTZ R8, R11, R8, 0.49999994039535522461 ;  /* 0x3efffffe0b087423 */ /* 0x000fc80000010008 */
[----:B------:R-:W-:-:S04]  /*1170*/  FMUL R8, R11, R8 ;  /* 0x000000080b087220 */ /* 0x000fc80000400000 */
[----:B------:R-:W-:Y:S01]  /*1180*/  FFMA.FTZ R11, R11, R8, R11 ;  /* 0x000000080b0b7223 */ /* 0x000fe2000001000b */
[----:B------:R-:W-:Y:S01]  /*1190*/  LEA R8, P6, R18, UR6, 0x2 ;  /* 0x0000000612087c11 */ /* 0x000fe2000f8c10ff */
[----:B-1----:R-:W-:-:S03]  /*11a0*/  FADD R9, R24, -1 ;  /* 0xbf80000018097421 */ /* 0x002fc60000000000 */
[----:B------:R-:W-:Y:S02]  /*11b0*/  LEA.HI.X R19, R18, UR7, R19, 0x2, P6 ;  /* 0x0000000712137c11 */ /* 0x000fe4000b0f1413 */
[----:B------:R-:W-:Y:S01]  /*11c0*/  @P3 IADD3 R18, P6, R8, -0x1000000, RZ ;  /* 0xff00000008123810 */ /* 0x000fe20007fde0ff */
[----:B------:R-:W-:Y:S01]  /*11d0*/  FFMA.FTZ R24, R24, R11, R9 ;  /* 0x0000000b18187223 */ /* 0x000fe20000010009 */
[----:B------:R-:W-:Y:S02]  /*11e0*/  CS2R R8, SRZ ;  /* 0x0000000000087805 */ /* 0x000fe4000001ff00 */
[----:B------:R-:W-:Y:S02]  /*11f0*/  CS2R R10, SRZ ;  /* 0x00000000000a7805 */ /* 0x000fe4000001ff00 */
[----:B------:R-:W-:-:S05]  /*1200*/  @P3 IADD3.X R19, R19, -0x1, RZ, P6, !PT ;  /* 0xffffffff13133810 */ /* 0x000fca00037fe4ff */
[----:B------:R2:W3:Y:S01]  /*1210*/  @P3 LDG.E.128 R8, desc[UR4][R18.64] ;  /* 0x0000000412083981 */ /* 0x0004e2000c1e1d00 */
[----:B------:R-:W-:Y:S01]  /*1220*/  FSETP.GT.AND P6, PT, R2, RZ, PT ;  /* 0x000000ff0200720b */ /* 0x000fe20003fc4000 */
[----:B------:R-:W-:Y:S01]  /*1230*/  @!P4 FADD R27, R27, R27 ;  /* 0x0000001b1b1bc221 */ /* 0x000fe20000000000 */
[----:B------:R-:W-:Y:S01]  /*1240*/  FSETP.GT.AND P4, PT, R23, 128, PT ;  /* 0x430000001700780b */ /* 0x000fe20003f84000 */
[----:B------:R-:W-:Y:S01]  /*1250*/  @!P5 FADD R24, R24, R24 ;  /* 0x000000181818d221 */ /* 0x000fe20000000000 */
[----:B------:R-:W-:Y:S02]  /*1260*/  FSEL R26, R2, R3, P6 ;  /* 0x00000003021a7208 */ /* 0x000fe40003000000 */
[C---:B------:R-:W-:Y:S01]  /*1270*/  FSETP.NEU.AND P6, PT, R14.reuse, RZ, PT ;  /* 0x000000ff0e00720b */ /* 0x040fe20003fcd000 */
[----:B------:R-:W1:Y:S01]  /*1280*/  LDC.64 R2, c[0x0][0x220] ;  /* 0x00008800ff027b82 */ /* 0x000e620000000a00 */
[----:B------:R-:W-:Y:S02]  /*1290*/  FSEL R27, R27, +INF , !P4 ;  /* 0x7f8000001b1b7808 */ /* 0x000fe40006000000 */
[----:B------:R-:W-:Y:S01]  /*12a0*/  FSETP.GEU.AND P4, PT, R23, -25, PT ;  /* 0xc1c800001700780b */ /* 0x000fe20003f8e000 */
[----:B------:R-:W-:Y:S01]  /*12b0*/  FADD R23, R14, R14 ;  /* 0x0000000e0e177221 */ /* 0x000fe20000000000 */
[----:B------:R-:W-:-:S02]  /*12c0*/  FSETP.GT.AND P5, PT, R25, 128, PT ;  /* 0x430000001900780b */ /* 0x000fc40003fa4000 */
[----:B--2---:R-:W-:Y:S02]  /*12d0*/  SEL R19, R4, RZ, P0 ;  /* 0x000000ff04137207 */ /* 0x004fe40000000000 */
[----:B------:R-:W-:Y:S02]  /*12e0*/  SEL R5, R5, RZ, P0 ;  /* 0x000000ff05057207 */ /* 0x000fe40000000000 */
[----:B------:R-:W-:Y:S02]  /*12f0*/  SEL R7, R7, RZ, P0 ;  /* 0x000000ff07077207 */ /* 0x000fe40000000000 */
[----:B------:R-:W-:Y:S02]  /*1300*/  @P6 FSEL R23, R27, -1, P4 ;  /* 0xbf8000001b176808 */ /* 0x000fe40002000000 */
[----:B------:R-:W-:Y:S02]  /*1310*/  FSETP.NEU.AND P4, PT, R15, RZ, PT ;  /* 0x000000ff0f00720b */ /* 0x000fe40003f8d000 */
[----:B------:R-:W-:-:S02]  /*1320*/  SEL R27, R6, RZ, P0 ;  /* 0x000000ff061b7207 */ /* 0x000fc40000000000 */
[----:B------:R-:W-:Y:S02]  /*1330*/  FSETP.GEU.AND P0, PT, R25, -25, PT ;  /* 0xc1c800001900780b */ /* 0x000fe40003f0e000 */
[----:B------:R-:W-:Y:S02]  /*1340*/  FSEL R24, R24, +INF , !P5 ;  /* 0x7f80000018187808 */ /* 0x000fe40006800000 */
[----:B------:R-:W-:Y:S01]  /*1350*/  SEL R5, R20, R5, !P1 ;  /* 0x0000000514057207 */ /* 0x000fe20004800000 */
[----:B-1----:R-:W-:Y:S01]  /*1360*/  IMAD.WIDE R2, R21, 0x4, R2 ;  /* 0x0000000415027825 */ /* 0x002fe200078e0202 */
[----:B------:R-:W-:Y:S02]  /*1370*/  FSEL R24, R24, -1, P0 ;  /* 0xbf80000018187808 */ /* 0x000fe40000000000 */
[----:B------:R-:W-:Y:S01]  /*1380*/  SEL R4, R22, R19, !P1 ;  /* 0x0000001316047207 */ /* 0x000fe20004800000 */
[----:B------:R-:W-:Y:S01]  /*1390*/  @!P4 FADD R24, R15, R15 ;  /* 0x0000000f0f18c221 */ /* 0x000fe20000000000 */
[----:B------:R-:W-:-:S02]  /*13a0*/  SEL R6, R26, R27, !P1 ;  /* 0x0000001b1a067207 */ /* 0x000fc40004800000 */
[----:B------:R-:W-:Y:S02]  /*13b0*/  SEL R7, R16, R7, !P1 ;  /* 0x0000000710077207 */ /* 0x000fe40004800000 */
[----:B------:R-:W-:Y:S02]  /*13c0*/  FSETP.GT.AND P1, PT, R14, RZ, PT ;  /* 0x000000ff0e00720b */ /* 0x000fe40003f24000 */
[C---:B------:R-:W-:Y:S01]  /*13d0*/  FSETP.GT.AND P6, PT, R12.reuse, RZ, PT ;  /* 0x000000ff0c00720b */ /* 0x040fe20003fc4000 */
[----:B------:R-:W-:Y:S01]  /*13e0*/  STG.E.128 desc[UR4][R2.64], R4 ;  /* 0x0000000402007986 */ /* 0x000fe2000c101d04 */
[----:B------:R-:W-:Y:S02]  /*13f0*/  FSETP.GT.AND P5, PT, R13, RZ, PT ;  /* 0x000000ff0d00720b */ /* 0x000fe40003fa4000 */
[----:B------:R-:W-:Y:S02]  /*1400*/  FSETP.GT.AND P0, PT, R15, RZ, PT ;  /* 0x000000ff0f00720b */ /* 0x000fe40003f04000 */
[----:B------:R-:W-:-:S02]  /*1410*/  FSEL R12, R12, R17, P6 ;  /* 0x000000110c0c7208 */ /* 0x000fc40003000000 */
[----:B------:R-:W-:Y:S02]  /*1420*/  FSEL R13, R13, R0, P5 ;  /* 0x000000000d0d7208 */ /* 0x000fe40002800000 */
[----:B------:R-:W-:Y:S02]  /*1430*/  FSEL R14, R14, R23, P1 ;  /* 0x000000170e0e7208 */ /* 0x000fe40000800000 */
[----:B------:R-:W-:Y:S02]  /*1440*/  FSEL R15, R15, R24, P0 ;  /* 0x000000180f0f7208 */ /* 0x000fe40000000000 */
[----:B---3--:R-:W-:Y:S02]  /*1450*/  @P2 SEL R12, R8, RZ, P3 ;  /* 0x000000ff080c2207 */ /* 0x008fe40001800000 */
[----:B------:R-:W-:Y:S02]  /*1460*/  @P2 SEL R13, R9, RZ, P3 ;  /* 0x000000ff090d2207 */ /* 0x000fe40001800000 */
[----:B------:R-:W-:-:S02]  /*1470*/  @P2 SEL R14, R10, RZ, P3 ;  /* 0x000000ff0a0e2207 */ /* 0x000fc40001800000 */
[----:B------:R-:W-:-:S05]  /*1480*/  @P2 SEL R15, R11, RZ, P3 ;  /* 0x000000ff0b0f2207 */ /* 0x000fca0001800000 */
[----:B------:R-:W-:Y:S01]  /*1490*/  STG.E.128 desc[UR4][R2.64+0x800], R12 ;  /* 0x0008000c02007986 */ /* 0x000fe2000c101d04 */
[----:B------:R-:W-:Y:S05]  /*14a0*/  EXIT ;  /* 0x000000000000794d */ /* 0x000fea0003800000 */
.L_x_0:
[----:B------:R-:W-:-:S00]  /*14b0*/  BRA `(.L_x_0) ;  /* 0xfffffffc00fc7947 */ /* 0x000fc0000383ffff */
[----:B------:R-:W-:-:S00]  /*14c0*/  NOP ;  /* 0x0000000000007918 */ /* 0x000fc00000000000 */
        /* <DEDUP_REMOVED lines=11> */
.L_x_1:


//--------------------- .nv.global.init           --------------------------
	.section	.nv.global.init,"aw",@progbits
.nv.global.init:
	.type		_$_str,@object
	.size		_$_str,(.L_0 - _$_str)
_$_str:
        /*0000*/ 	.byte	0x5f, 0x5f, 0x43, 0x55, 0x44, 0x41, 0x5f, 0x46, 0x54, 0x5a, 0x00
.L_0:


//--------------------- .nv.constant0.triton_poi_fused_cat_15 --------------------------
	.section	.nv.constant0.triton_poi_fused_cat_15,"a",@progbits
	.sectionflags	@""
	.align	4
.nv.constant0.triton_poi_fused_cat_15:
	.zero		556
